//
// Generated by NVIDIA NVVM Compiler
//
// Compiler Build ID: CL-36424714
// Cuda compilation tools, release 13.0, V13.0.88
// Based on NVVM 20.0.0
//

.version 9.0
.target sm_100
.address_size 64

	// .globl	_Z16multiplicaMatrizPdS_S_i
// _ZZ16multiplicaMatrizPdS_S_iE10subMatrizA has been demoted
// _ZZ16multiplicaMatrizPdS_S_iE10subMatrizB has been demoted

.visible .entry _Z16multiplicaMatrizPdS_S_i(
	.param .u64 .ptr .align 1 _Z16multiplicaMatrizPdS_S_i_param_0,
	.param .u64 .ptr .align 1 _Z16multiplicaMatrizPdS_S_i_param_1,
	.param .u64 .ptr .align 1 _Z16multiplicaMatrizPdS_S_i_param_2,
	.param .u32 _Z16multiplicaMatrizPdS_S_i_param_3
)
{
	.reg .pred 	%p<12>;
	.reg .b32 	%r<54>;
	.reg .b64 	%rd<20>;
	.reg .b64 	%fd<108>;
	// demoted variable
	.shared .align 8 .b8 _ZZ16multiplicaMatrizPdS_S_iE10subMatrizA[512];
	// demoted variable
	.shared .align 8 .b8 _ZZ16multiplicaMatrizPdS_S_iE10subMatrizB[512];
	ld.param.u64 	%rd5, [_Z16multiplicaMatrizPdS_S_i_param_0];
	ld.param.u64 	%rd6, [_Z16multiplicaMatrizPdS_S_i_param_1];
	ld.param.u32 	%r30, [_Z16multiplicaMatrizPdS_S_i_param_3];
	cvta.to.global.u64 	%rd1, %rd6;
	cvta.to.global.u64 	%rd2, %rd5;
	mov.u32 	%r32, %ctaid.y;
	shl.b32 	%r33, %r32, 3;
	mov.u32 	%r1, %tid.y;
	add.s32 	%r2, %r33, %r1;
	mov.u32 	%r34, %ctaid.x;
	shl.b32 	%r3, %r34, 3;
	mov.u32 	%r4, %tid.x;
	add.s32 	%r5, %r3, %r4;
	mov.u32 	%r6, %nctaid.x;
	mul.lo.s32 	%r7, %r30, %r2;
	add.s32 	%r8, %r7, %r4;
	mul.lo.s32 	%r9, %r30, %r30;
	shl.b32 	%r35, %r1, 6;
	mov.u32 	%r36, _ZZ16multiplicaMatrizPdS_S_iE10subMatrizA;
	add.s32 	%r10, %r36, %r35;
	shl.b32 	%r37, %r4, 3;
	add.s32 	%r11, %r10, %r37;
	mov.u32 	%r38, _ZZ16multiplicaMatrizPdS_S_iE10subMatrizB;
	add.s32 	%r13, %r38, %r37;
	add.s32 	%r12, %r13, %r35;
	setp.eq.s32 	%p1, %r6, 1;
	mov.f64 	%fd107, 0d0000000000000000;
	mov.b32 	%r53, 0;
	@%p1 bra 	$L__BB0_12;
	and.b32  	%r39, %r6, -2;
	neg.s32 	%r52, %r39;
	add.s32 	%r40, %r1, 8;
	mad.lo.s32 	%r41, %r30, %r40, %r4;
	add.s32 	%r50, %r41, %r3;
	shl.b32 	%r16, %r30, 4;
	mad.lo.s32 	%r42, %r1, %r30, %r4;
	add.s32 	%r49, %r42, %r3;
	mov.f64 	%fd107, 0d0000000000000000;
	mov.u32 	%r51, %r8;
$L__BB0_2:
	setp.ge.s32 	%p2, %r51, %r9;
	mul.wide.s32 	%rd7, %r51, 8;
	add.s64 	%rd3, %rd2, %rd7;
	mov.f64 	%fd99, 0d0000000000000000;
	@%p2 bra 	$L__BB0_4;
	ld.global.f64 	%fd99, [%rd3];
$L__BB0_4:
	st.shared.f64 	[%r11], %fd99;
	setp.ge.s32 	%p3, %r49, %r9;
	mov.f64 	%fd100, 0d0000000000000000;
	@%p3 bra 	$L__BB0_6;
	mul.wide.s32 	%rd8, %r49, 8;
	add.s64 	%rd9, %rd1, %rd8;
	ld.global.f64 	%fd100, [%rd9];
$L__BB0_6:
	st.shared.f64 	[%r12], %fd100;
	bar.sync 	0;
	ld.shared.f64 	%fd26, [%r10];
	ld.shared.f64 	%fd27, [%r13];
	fma.rn.f64 	%fd28, %fd26, %fd27, %fd107;
	ld.shared.f64 	%fd29, [%r10+8];
	ld.shared.f64 	%fd30, [%r13+64];
	fma.rn.f64 	%fd31, %fd29, %fd30, %fd28;
	ld.shared.f64 	%fd32, [%r10+16];
	ld.shared.f64 	%fd33, [%r13+128];
	fma.rn.f64 	%fd34, %fd32, %fd33, %fd31;
	ld.shared.f64 	%fd35, [%r10+24];
	ld.shared.f64 	%fd36, [%r13+192];
	fma.rn.f64 	%fd37, %fd35, %fd36, %fd34;
	ld.shared.f64 	%fd38, [%r10+32];
	ld.shared.f64 	%fd39, [%r13+256];
	fma.rn.f64 	%fd40, %fd38, %fd39, %fd37;
	ld.shared.f64 	%fd41, [%r10+40];
	ld.shared.f64 	%fd42, [%r13+320];
	fma.rn.f64 	%fd43, %fd41, %fd42, %fd40;
	ld.shared.f64 	%fd44, [%r10+48];
	ld.shared.f64 	%fd45, [%r13+384];
	fma.rn.f64 	%fd46, %fd44, %fd45, %fd43;
	ld.shared.f64 	%fd47, [%r10+56];
	ld.shared.f64 	%fd48, [%r13+448];
	fma.rn.f64 	%fd6, %fd47, %fd48, %fd46;
	bar.sync 	0;
	add.s32 	%r43, %r51, 8;
	setp.ge.s32 	%p4, %r43, %r9;
	mov.f64 	%fd101, 0d0000000000000000;
	@%p4 bra 	$L__BB0_8;
	ld.global.f64 	%fd101, [%rd3+64];
$L__BB0_8:
	st.shared.f64 	[%r11], %fd101;
	setp.ge.s32 	%p5, %r50, %r9;
	mov.f64 	%fd102, 0d0000000000000000;
	@%p5 bra 	$L__BB0_10;
	mul.wide.s32 	%rd10, %r50, 8;
	add.s64 	%rd11, %rd1, %rd10;
	ld.global.f64 	%fd102, [%rd11];
$L__BB0_10:
	st.shared.f64 	[%r12], %fd102;
	bar.sync 	0;
	ld.shared.f64 	%fd50, [%r10];
	ld.shared.f64 	%fd51, [%r13];
	fma.rn.f64 	%fd52, %fd50, %fd51, %fd6;
	ld.shared.f64 	%fd53, [%r10+8];
	ld.shared.f64 	%fd54, [%r13+64];
	fma.rn.f64 	%fd55, %fd53, %fd54, %fd52;
	ld.shared.f64 	%fd56, [%r10+16];
	ld.shared.f64 	%fd57, [%r13+128];
	fma.rn.f64 	%fd58, %fd56, %fd57, %fd55;
	ld.shared.f64 	%fd59, [%r10+24];
	ld.shared.f64 	%fd60, [%r13+192];
	fma.rn.f64 	%fd61, %fd59, %fd60, %fd58;
	ld.shared.f64 	%fd62, [%r10+32];
	ld.shared.f64 	%fd63, [%r13+256];
	fma.rn.f64 	%fd64, %fd62, %fd63, %fd61;
	ld.shared.f64 	%fd65, [%r10+40];
	ld.shared.f64 	%fd66, [%r13+320];
	fma.rn.f64 	%fd67, %fd65, %fd66, %fd64;
	ld.shared.f64 	%fd68, [%r10+48];
	ld.shared.f64 	%fd69, [%r13+384];
	fma.rn.f64 	%fd70, %fd68, %fd69, %fd67;
	ld.shared.f64 	%fd71, [%r10+56];
	ld.shared.f64 	%fd72, [%r13+448];
	fma.rn.f64 	%fd107, %fd71, %fd72, %fd70;
	bar.sync 	0;
	add.s32 	%r52, %r52, 2;
	add.s32 	%r51, %r51, 16;
	add.s32 	%r50, %r50, %r16;
	add.s32 	%r49, %r49, %r16;
	setp.ne.s32 	%p6, %r52, 0;
	@%p6 bra 	$L__BB0_2;
	shl.b32 	%r44, %r6, 3;
	and.b32  	%r53, %r44, -16;
$L__BB0_12:
	and.b32  	%r45, %r6, 1;
	setp.eq.b32 	%p7, %r45, 1;
	not.pred 	%p8, %p7;
	@%p8 bra 	$L__BB0_18;
	add.s32 	%r28, %r8, %r53;
	setp.ge.s32 	%p9, %r28, %r9;
	mov.f64 	%fd105, 0d0000000000000000;
	@%p9 bra 	$L__BB0_15;
	mul.wide.s32 	%rd12, %r28, 8;
	add.s64 	%rd13, %rd2, %rd12;
	ld.global.f64 	%fd105, [%rd13];
$L__BB0_15:
	st.shared.f64 	[%r11], %fd105;
	add.s32 	%r46, %r53, %r1;
	mad.lo.s32 	%r29, %r46, %r30, %r5;
	setp.ge.s32 	%p10, %r29, %r9;
	mov.f64 	%fd106, 0d0000000000000000;
	@%p10 bra 	$L__BB0_17;
	mul.wide.s32 	%rd14, %r29, 8;
	add.s64 	%rd15, %rd1, %rd14;
	ld.global.f64 	%fd106, [%rd15];
$L__BB0_17:
	st.shared.f64 	[%r12], %fd106;
	bar.sync 	0;
	ld.shared.f64 	%fd75, [%r10];
	ld.shared.f64 	%fd76, [%r13];
	fma.rn.f64 	%fd77, %fd75, %fd76, %fd107;
	ld.shared.f64 	%fd78, [%r10+8];
	ld.shared.f64 	%fd79, [%r13+64];
	fma.rn.f64 	%fd80, %fd78, %fd79, %fd77;
	ld.shared.f64 	%fd81, [%r10+16];
	ld.shared.f64 	%fd82, [%r13+128];
	fma.rn.f64 	%fd83, %fd81, %fd82, %fd80;
	ld.shared.f64 	%fd84, [%r10+24];
	ld.shared.f64 	%fd85, [%r13+192];
	fma.rn.f64 	%fd86, %fd84, %fd85, %fd83;
	ld.shared.f64 	%fd87, [%r10+32];
	ld.shared.f64 	%fd88, [%r13+256];
	fma.rn.f64 	%fd89, %fd87, %fd88, %fd86;
	ld.shared.f64 	%fd90, [%r10+40];
	ld.shared.f64 	%fd91, [%r13+320];
	fma.rn.f64 	%fd92, %fd90, %fd91, %fd89;
	ld.shared.f64 	%fd93, [%r10+48];
	ld.shared.f64 	%fd94, [%r13+384];
	fma.rn.f64 	%fd95, %fd93, %fd94, %fd92;
	ld.shared.f64 	%fd96, [%r10+56];
	ld.shared.f64 	%fd97, [%r13+448];
	fma.rn.f64 	%fd107, %fd96, %fd97, %fd95;
	bar.sync 	0;
$L__BB0_18:
	max.s32 	%r47, %r2, %r5;
	setp.ge.s32 	%p11, %r47, %r30;
	@%p11 bra 	$L__BB0_20;
	ld.param.u64 	%rd19, [_Z16multiplicaMatrizPdS_S_i_param_2];
	add.s32 	%r48, %r7, %r5;
	cvta.to.global.u64 	%rd16, %rd19;
	mul.wide.s32 	%rd17, %r48, 8;
	add.s64 	%rd18, %rd16, %rd17;
	st.global.f64 	[%rd18], %fd107;
$L__BB0_20:
	ret;

}


// ===== COMPILED SASS (sm_100) =====

	.target	sm_100

	.elftype	@"ET_EXEC"


//--------------------- .note.nv.tkinfo           --------------------------
	.section	.note.nv.tkinfo,"",@"SHT_NOTE"
	.sectionflags	@"SHF_NOTE_NV_TKINFO"
	.tkinfo
        /*0018*/ 	.word	0x00000002
        /*0030*/ 	.string	""
        /*0030*/ 	.string	"ptxas"
        /*0030*/ 	.string	"Cuda compilation tools, release 13.0, V13.0.88"
        /*0030*/ 	.string	"Build cuda_13.0.r13.0/compiler.36424714_0"
        /*0030*/ 	.string	"-arch sm_100 -m 64 "



//--------------------- .note.nv.cuinfo           --------------------------
	.section	.note.nv.cuinfo,"",@"SHT_NOTE"
	.sectionflags	@"SHF_NOTE_NV_CUINFO"
        /*0018*/ 	.short	0x0002
        /*001a*/ 	.short	0x0064
        /*001c*/ 	.short	0x0082
	.zero		2


//--------------------- .nv.info                  --------------------------
	.section	.nv.info,"",@"SHT_CUDA_INFO"
	.align	4


	//----- nvinfo : EIATTR_REGCOUNT
	.align		4
        /*0000*/ 	.byte	0x04, 0x2f
        /*0002*/ 	.short	(.L_1 - .L_0)
	.align		4
.L_0:
        /*0004*/ 	.word	index@(_Z16multiplicaMatrizPdS_S_i)
        /*0008*/ 	.word	0x00000020


	//----- nvinfo : EIATTR_FRAME_SIZE
	.align		4
.L_1:
        /*000c*/ 	.byte	0x04, 0x11
        /*000e*/ 	.short	(.L_3 - .L_2)
	.align		4
.L_2:
        /*0010*/ 	.word	index@(_Z16multiplicaMatrizPdS_S_i)
        /*0014*/ 	.word	0x00000000


	//----- nvinfo : EIATTR_MIN_STACK_SIZE
	.align		4
.L_3:
        /*0018*/ 	.byte	0x04, 0x12
        /*001a*/ 	.short	(.L_5 - .L_4)
	.align		4
.L_4:
        /*001c*/ 	.word	index@(_Z16multiplicaMatrizPdS_S_i)
        /*0020*/ 	.word	0x00000000
.L_5:


//--------------------- .nv.compat                --------------------------
	.section	.nv.compat,"",@"SHT_CUDA_COMPAT_INFO"
	.align	4
        /*0000*/ 	.byte	0x02, 0x09, 0x00, 0x00, 0x02, 0x02, 0x01, 0x00, 0x02, 0x05, 0x05, 0x00, 0x03, 0x07, 0x01, 0x01
        /*0010*/ 	.byte	0x02, 0x03, 0x00, 0x00, 0x02, 0x06, 0x01, 0x00, 0x04, 0x0b, 0x08, 0x00, 0x01, 0x00, 0x00, 0x00
        /*0020*/ 	.byte	0x00, 0x00, 0x00, 0x00


//--------------------- .nv.info._Z16multiplicaMatrizPdS_S_i --------------------------
	.section	.nv.info._Z16multiplicaMatrizPdS_S_i,"",@"SHT_CUDA_INFO"
	.sectionflags	@""
	.align	4


	//----- nvinfo : EIATTR_CUDA_API_VERSION
	.align		4
        /*0000*/ 	.byte	0x04, 0x37
        /*0002*/ 	.short	(.L_7 - .L_6)
.L_6:
        /*0004*/ 	.word	0x00000082


	//----- nvinfo : EIATTR_KPARAM_INFO
	.align		4
.L_7:
        /*0008*/ 	.byte	0x04, 0x17
        /*000a*/ 	.short	(.L_9 - .L_8)
.L_8:
        /*000c*/ 	.word	0x00000000
        /*0010*/ 	.short	0x0003
        /*0012*/ 	.short	0x0018
        /*0014*/ 	.byte	0x00, 0xf0, 0x11, 0x00


	//----- nvinfo : EIATTR_KPARAM_INFO
	.align		4
.L_9:
        /*0018*/ 	.byte	0x04, 0x17
        /*001a*/ 	.short	(.L_11 - .L_10)
.L_10:
        /*001c*/ 	.word	0x00000000
        /*0020*/ 	.short	0x0002
        /*0022*/ 	.short	0x0010
        /*0024*/ 	.byte	0x00, 0xf5, 0x21, 0x00


	//----- nvinfo : EIATTR_KPARAM_INFO
	.align		4
.L_11:
        /*0028*/ 	.byte	0x04, 0x17
        /*002a*/ 	.short	(.L_13 - .L_12)
.L_12:
        /*002c*/ 	.word	0x00000000
        /*0030*/ 	.short	0x0001
        /*0032*/ 	.short	0x0008
        /*0034*/ 	.byte	0x00, 0xf5, 0x21, 0x00


	//----- nvinfo : EIATTR_KPARAM_INFO
	.align		4
.L_13:
        /*0038*/ 	.byte	0x04, 0x17
        /*003a*/ 	.short	(.L_15 - .L_14)
.L_14:
        /*003c*/ 	.word	0x00000000
        /*0040*/ 	.short	0x0000
        /*0042*/ 	.short	0x0000
        /*0044*/ 	.byte	0x00, 0xf5, 0x21, 0x00


	//----- nvinfo : EIATTR_SPARSE_MMA_MASK
	.align		4
.L_15:
        /*0048*/ 	.byte	0x03, 0x50
        /*004a*/ 	.short	0x0000


	//----- nvinfo : EIATTR_MAXREG_COUNT
	.align		4
        /*004c*/ 	.byte	0x03, 0x1b
        /*004e*/ 	.short	0x00ff


	//----- nvinfo : EIATTR_NUM_BARRIERS
	.align		4
        /*0050*/ 	.byte	0x02, 0x4c
        /*0052*/ 	.byte	0x01
	.zero		1


	//----- nvinfo : EIATTR_MERCURY_ISA_VERSION
	.align		4
        /*0054*/ 	.byte	0x03, 0x5f
        /*0056*/ 	.short	0x0101


	//----- nvinfo : EIATTR_VRC_CTA_INIT_COUNT
	.align		4
        /*0058*/ 	.byte	0x02, 0x4a
	.zero		1
	.zero		1


	//----- nvinfo : EIATTR_EXIT_INSTR_OFFSETS
	.align		4
        /*005c*/ 	.byte	0x04, 0x1c
        /*005e*/ 	.short	(.L_17 - .L_16)


	//   ....[0]....
.L_16:
        /*0060*/ 	.word	0x000009a0


	//   ....[1]....
        /*0064*/ 	.word	0x000009f0


	//----- nvinfo : EIATTR_CBANK_PARAM_SIZE
	.align		4
.L_17:
        /*0068*/ 	.byte	0x03, 0x19
        /*006a*/ 	.short	0x001c


	//----- nvinfo : EIATTR_PARAM_CBANK
	.align		4
        /*006c*/ 	.byte	0x04, 0x0a
        /*006e*/ 	.short	(.L_19 - .L_18)
	.align		4
.L_18:
        /*0070*/ 	.word	index@(.nv.constant0._Z16multiplicaMatrizPdS_S_i)
        /*0074*/ 	.short	0x0380
        /*0076*/ 	.short	0x001c


	//----- nvinfo : EIATTR_SW_WAR
	.align		4
.L_19:
        /*0078*/ 	.byte	0x04, 0x36
        /*007a*/ 	.short	(.L_21 - .L_20)
.L_20:
        /*007c*/ 	.word	0x00000008
.L_21:


//--------------------- .nv.callgraph             --------------------------
	.section	.nv.callgraph,"",@"SHT_CUDA_CALLGRAPH"
	.align	4
	.sectionentsize	8
	.align		4
        /*0000*/ 	.word	0x00000000
	.align		4
        /*0004*/ 	.word	0xffffffff
	.align		4
        /*0008*/ 	.word	0x00000000
	.align		4
        /*000c*/ 	.word	0xfffffffe
	.align		4
        /*0010*/ 	.word	0x00000000
	.align		4
        /*0014*/ 	.word	0xfffffffd
	.align		4
        /*0018*/ 	.word	0x00000000
	.align		4
        /*001c*/ 	.word	0xfffffffc


//--------------------- .text._Z16multiplicaMatrizPdS_S_i --------------------------
	.section	.text._Z16multiplicaMatrizPdS_S_i,"ax",@progbits
	.align	128
        .global         _Z16multiplicaMatrizPdS_S_i
        .type           _Z16multiplicaMatrizPdS_S_i,@function
        .size           _Z16multiplicaMatrizPdS_S_i,(.L_x_4 - _Z16multiplicaMatrizPdS_S_i)
        .other          _Z16multiplicaMatrizPdS_S_i,@"STO_CUDA_ENTRY STV_DEFAULT"
_Z16multiplicaMatrizPdS_S_i:
.text._Z16multiplicaMatrizPdS_S_i:
[----:B------:R-:W-:Y:S01]  /*0000*/  LDC R1, c[0x0][0x37c] ;  /* 0x0000df00ff017b82 */ /* 0x000fe20000000800 */
[----:B------:R-:W0:Y:S07]  /*0010*/  S2R R5, SR_TID.Y ;  /* 0x0000000000057919 */ /* 0x000e2e0000002200 */
[----:B------:R-:W1:Y:S01]  /*0020*/  S2UR UR6, SR_CgaCtaId ;  /* 0x00000000000679c3 */ /* 0x000e620000008800 */
[----:B------:R-:W2:Y:S01]  /*0030*/  LDCU UR7, c[0x0][0x370] ;  /* 0x00006e00ff0777ac */ /* 0x000ea20008000800 */
[----:B------:R-:W-:Y:S01]  /*0040*/  CS2R R22, SRZ ;  /* 0x0000000000167805 */ /* 0x000fe2000001ff00 */
[----:B------:R-:W3:Y:S01]  /*0050*/  S2R R11, SR_TID.X ;  /* 0x00000000000b7919 */ /* 0x000ee20000002100 */
[----:B------:R-:W4:Y:S01]  /*0060*/  LDCU UR10, c[0x0][0x398] ;  /* 0x00007300ff0a77ac */ /* 0x000f220008000800 */
[----:B------:R-:W5:Y:S01]  /*0070*/  S2R R0, SR_CTAID.Y ;  /* 0x0000000000007919 */ /* 0x000f620000002600 */
[----:B------:R-:W-:Y:S01]  /*0080*/  UMOV UR4, 0x400 ;  /* 0x0000040000047882 */ /* 0x000fe20000000000 */
[----:B------:R-:W0:Y:S01]  /*0090*/  LDCU.64 UR8, c[0x0][0x358] ;  /* 0x00006b00ff0877ac */ /* 0x000e220008000a00 */
[----:B------:R-:W5:Y:S01]  /*00a0*/  S2R R9, SR_CTAID.X ;  /* 0x0000000000097919 */ /* 0x000f620000002500 */
[----:B------:R-:W-:-:S02]  /*00b0*/  UIADD3 UR5, UPT, UPT, UR4, 0x200, URZ ;  /* 0x0000020004057890 */ /* 0x000fc4000fffe0ff */
[----:B--2---:R-:W-:Y:S01]  /*00c0*/  UISETP.NE.AND UP0, UPT, UR7, 0x1, UPT ;  /* 0x000000010700788c */ /* 0x004fe2000bf05270 */
[----:B----4-:R-:W-:Y:S01]  /*00d0*/  IMAD.U32 R18, RZ, RZ, UR10 ;  /* 0x0000000aff127e24 */ /* 0x010fe2000f8e00ff */
[----:B-1----:R-:W-:Y:S02]  /*00e0*/  ULEA UR4, UR6, UR4, 0x18 ;  /* 0x0000000406047291 */ /* 0x002fe4000f8ec0ff */
[----:B------:R-:W-:Y:S01]  /*00f0*/  ULEA UR5, UR6, UR5, 0x18 ;  /* 0x0000000506057291 */ /* 0x000fe2000f8ec0ff */
[----:B------:R-:W-:-:S03]  /*0100*/  IMAD R15, R18, R18, RZ ;  /* 0x00000012120f7224 */ /* 0x000fc600078e02ff */
[----:B0-----:R-:W-:Y:S01]  /*0110*/  LEA R2, R5, UR4, 0x6 ;  /* 0x0000000405027c11 */ /* 0x001fe2000f8e30ff */
[----:B------:R-:W-:Y:S01]  /*0120*/  UMOV UR4, URZ ;  /* 0x000000ff00047c82 */ /* 0x000fe20008000000 */
[----:B---3--:R-:W-:-:S03]  /*0130*/  LEA R16, R11, UR5, 0x3 ;  /* 0x000000050b107c11 */ /* 0x008fc6000f8e18ff */
[----:B------:R-:W-:Y:S02]  /*0140*/  IMAD R13, R11, 0x8, R2 ;  /* 0x000000080b0d7824 */ /* 0x000fe400078e0202 */
[----:B-----5:R-:W-:Y:S02]  /*0150*/  IMAD R0, R0, 0x8, R5 ;  /* 0x0000000800007824 */ /* 0x020fe400078e0205 */
[----:B------:R-:W-:Y:S01]  /*0160*/  IMAD R17, R5, 0x40, R16 ;  /* 0x0000004005117824 */ /* 0x000fe200078e0210 */
[----:B------:R-:W-:Y:S01]  /*0170*/  LEA R3, R9, R11, 0x3 ;  /* 0x0000000b09037211 */ /* 0x000fe200078e18ff */
[----:B------:R-:W-:Y:S01]  /*0180*/  IMAD R14, R0, R18, R11 ;  /* 0x00000012000e7224 */ /* 0x000fe200078e020b */
[----:B------:R-:W-:Y:S06]  /*0190*/  BRA.U !UP0, `(.L_x_0) ;  /* 0x0000000508587547 */ /* 0x000fec000b800000 */
[----:B------:R-:W0:Y:S01]  /*01a0*/  LDC R4, c[0x0][0x398] ;  /* 0x0000e600ff047b82 */ /* 0x000e220000000800 */
[C---:B------:R-:W-:Y:S01]  /*01b0*/  IADD3 R7, PT, PT, R5.reuse, 0x8, RZ ;  /* 0x0000000805077810 */ /* 0x040fe20007ffe0ff */
[-CC-:B------:R-:W-:Y:S01]  /*01c0*/  IMAD R6, R5, R18.reuse, R11.reuse ;  /* 0x0000001205067224 */ /* 0x180fe200078e020b */
[----:B------:R-:W-:Y:S01]  /*01d0*/  ULOP3.LUT UR4, UR7, 0xfffffffe, URZ, 0xc0, !UPT ;  /* 0xfffffffe07047892 */ /* 0x000fe2000f8ec0ff */
[----:B------:R-:W-:Y:S02]  /*01e0*/  CS2R R22, SRZ ;  /* 0x0000000000167805 */ /* 0x000fe4000001ff00 */
[----:B------:R-:W-:Y:S01]  /*01f0*/  IMAD R12, R7, R18, R11 ;  /* 0x00000012070c7224 */ /* 0x000fe200078e020b */
[----:B------:R-:W-:Y:S01]  /*0200*/  UIADD3 UR4, UPT, UPT, -UR4, URZ, URZ ;  /* 0x000000ff04047290 */ /* 0x000fe2000fffe1ff */
[----:B------:R-:W1:Y:S01]  /*0210*/  LDC.64 R20, c[0x0][0x380] ;  /* 0x0000e000ff147b82 */ /* 0x000e620000000a00 */
[C---:B------:R-:W-:Y:S01]  /*0220*/  IMAD R7, R9.reuse, 0x8, R6 ;  /* 0x0000000809077824 */ /* 0x040fe200078e0206 */
[----:B------:R-:W-:Y:S01]  /*0230*/  MOV R6, R14 ;  /* 0x0000000e00067202 */ /* 0x000fe20000000f00 */
[----:B------:R-:W-:-:S08]  /*0240*/  IMAD R12, R9, 0x8, R12 ;  /* 0x00000008090c7824 */ /* 0x000fd000078e020c */
.L_x_1:
[-C--:B------:R-:W-:Y:S02]  /*0250*/  ISETP.GE.AND P1, PT, R7, R15.reuse, PT ;  /* 0x0000000f0700720c */ /* 0x080fe40003f26270 */
[----:B------:R-:W-:Y:S02]  /*0260*/  CS2R R8, SRZ ;  /* 0x0000000000087805 */ /* 0x000fe4000001ff00 */
[C---:B------:R-:W-:Y:S01]  /*0270*/  ISETP.GE.AND P0, PT, R6.reuse, R15, PT ;  /* 0x0000000f0600720c */ /* 0x040fe20003f06270 */
[----:B-1----:R-:W-:Y:S01]  /*0280*/  IMAD.WIDE R18, R6, 0x8, R20 ;  /* 0x0000000806127825 */ /* 0x002fe200078e0214 */
[----:B------:R-:W-:-:S07]  /*0290*/  CS2R R28, SRZ ;  /* 0x00000000001c7805 */ /* 0x000fce000001ff00 */
[----:B------:R-:W1:Y:S04]  /*02a0*/  @!P1 LDC.64 R26, c[0x0][0x388] ;  /* 0x0000e200ff1a9b82 */ /* 0x000e680000000a00 */
[----:B------:R-:W2:Y:S01]  /*02b0*/  @!P0 LDG.E.64 R8, desc[UR8][R18.64] ;  /* 0x0000000812088981 */ /* 0x000ea2000c1e1b00 */
[----:B-1----:R-:W-:-:S05]  /*02c0*/  @!P1 IMAD.WIDE R26, R7, 0x8, R26 ;  /* 0x00000008071a9825 */ /* 0x002fca00078e021a */
[----:B------:R-:W3:Y:S04]  /*02d0*/  @!P1 LDG.E.64 R28, desc[UR8][R26.64] ;  /* 0x000000081a1c9981 */ /* 0x000ee8000c1e1b00 */
[----:B--2---:R-:W-:Y:S04]  /*02e0*/  STS.64 [R13], R8 ;  /* 0x000000080d007388 */ /* 0x004fe80000000a00 */
[----:B---3--:R-:W-:Y:S01]  /*02f0*/  STS.64 [R17], R28 ;  /* 0x0000001c11007388 */ /* 0x008fe20000000a00 */
[----:B------:R-:W-:Y:S06]  /*0300*/  BAR.SYNC.DEFER_BLOCKING 0x0 ;  /* 0x0000000000007b1d */ /* 0x000fec0000010000 */
[----:B------:R-:W-:Y:S04]  /*0310*/  LDS.64 R24, [R16] ;  /* 0x0000000010187984 */ /* 0x000fe80000000a00 */
[----:B------:R-:W1:Y:S02]  /*0320*/  LDS.128 R8, [R2] ;  /* 0x0000000002087984 */ /* 0x000e640000000c00 */
[----:B-1----:R-:W-:-:S02]  /*0330*/  DFMA R22, R8, R24, R22 ;  /* 0x000000180816722b */ /* 0x002fc40000000016 */
[----:B------:R-:W1:Y:S06]  /*0340*/  LDS.64 R24, [R16+0x40] ;  /* 0x0000400010187984 */ /* 0x000e6c0000000a00 */
[----:B-1----:R-:W-:Y:S02]  /*0350*/  DFMA R24, R24, R10, R22 ;  /* 0x0000000a1818722b */ /* 0x002fe40000000016 */
[----:B------:R-:W-:Y:S04]  /*0360*/  LDS.64 R22, [R16+0x80] ;  /* 0x0000800010167984 */ /* 0x000fe80000000a00 */
[----:B------:R-:W1:Y:S02]  /*0370*/  LDS.128 R8, [R2+0x10] ;  /* 0x0000100002087984 */ /* 0x000e640000000c00 */
[----:B-1----:R-:W-:-:S02]  /*0380*/  DFMA R22, R8, R22, R24 ;  /* 0x000000160816722b */ /* 0x002fc40000000018 */
[----:B------:R-:W1:Y:S06]  /*0390*/  LDS.64 R24, [R16+0xc0] ;  /* 0x0000c00010187984 */ /* 0x000e6c0000000a00 */
[----:B-1----:R-:W-:Y:S02]  /*03a0*/  DFMA R24, R24, R10, R22 ;  /* 0x0000000a1818722b */ /* 0x002fe40000000016 */
[----:B------:R-:W-:Y:S04]  /*03b0*/  LDS.64 R22, [R16+0x100] ;  /* 0x0001000010167984 */ /* 0x000fe80000000a00 */
[----:B------:R-:W1:Y:S02]  /*03c0*/  LDS.128 R8, [R2+0x20] ;  /* 0x0000200002087984 */ /* 0x000e640000000c00 */
[----:B-1----:R-:W-:-:S02]  /*03d0*/  DFMA R8, R8, R22, R24 ;  /* 0x000000160808722b */ /* 0x002fc40000000018 */
[----:B------:R-:W1:Y:S04]  /*03e0*/  LDS.64 R22, [R16+0x140] ;  /* 0x0001400010167984 */ /* 0x000e680000000a00 */
[----:B------:R-:W-:Y:S02]  /*03f0*/  LDS.64 R24, [R16+0x180] ;  /* 0x0001800010187984 */ /* 0x000fe40000000a00 */
[----:B-1----:R-:W-:Y:S02]  /*0400*/  DFMA R22, R22, R10, R8 ;  /* 0x0000000a1616722b */ /* 0x002fe40000000008 */
[----:B------:R-:W1:Y:S01]  /*0410*/  LDS.128 R8, [R2+0x30] ;  /* 0x0000300002087984 */ /* 0x000e620000000c00 */
[----:B------:R-:W-:-:S05]  /*0420*/  VIADD R26, R6, 0x8 ;  /* 0x00000008061a7836 */ /* 0x000fca0000000000 */
[-C--:B------:R-:W-:Y:S02]  /*0430*/  ISETP.GE.AND P0, PT, R26, R15.reuse, PT ;  /* 0x0000000f1a00720c */ /* 0x080fe40003f06270 */
[----:B------:R-:W-:Y:S01]  /*0440*/  CS2R R26, SRZ ;  /* 0x00000000001a7805 */ /* 0x000fe2000001ff00 */
[----:B-1----:R-:W-:Y:S01]  /*0450*/  DFMA R24, R8, R24, R22 ;  /* 0x000000180818722b */ /* 0x002fe20000000016 */
[----:B------:R-:W1:Y:S01]  /*0460*/  LDS.64 R8, [R16+0x1c0] ;  /* 0x0001c00010087984 */ /* 0x000e620000000a00 */
[----:B------:R-:W-:Y:S08]  /*0470*/  BAR.SYNC.DEFER_BLOCKING 0x0 ;  /* 0x0000000000007b1d */ /* 0x000ff00000010000 */
[----:B------:R-:W2:Y:S01]  /*0480*/  @!P0 LDG.E.64 R26, desc[UR8][R18.64+0x40] ;  /* 0x00004008121a8981 */ /* 0x000ea2000c1e1b00 */
[----:B------:R-:W-:-:S13]  /*0490*/  ISETP.GE.AND P0, PT, R12, R15, PT ;  /* 0x0000000f0c00720c */ /* 0x000fda0003f06270 */
[----:B------:R-:W3:Y:S02]  /*04a0*/  @!P0 LDC.64 R22, c[0x0][0x388] ;  /* 0x0000e200ff168b82 */ /* 0x000ee40000000a00 */
[----:B---3--:R-:W-:Y:S01]  /*04b0*/  @!P0 IMAD.WIDE R28, R12, 0x8, R22 ;  /* 0x000000080c1c8825 */ /* 0x008fe200078e0216 */
[----:B------:R-:W-:-:S06]  /*04c0*/  CS2R R22, SRZ ;  /* 0x0000000000167805 */ /* 0x000fcc000001ff00 */
[----:B------:R-:W3:Y:S01]  /*04d0*/  @!P0 LDG.E.64 R22, desc[UR8][R28.64] ;  /* 0x000000081c168981 */ /* 0x000ee2000c1e1b00 */
[----:B-1----:R-:W-:Y:S01]  /*04e0*/  DFMA R24, R8, R10, R24 ;  /* 0x0000000a0818722b */ /* 0x002fe20000000018 */
[----:B------:R-:W-:-:S04]  /*04f0*/  UIADD3 UR4, UPT, UPT, UR4, 0x2, URZ ;  /* 0x0000000204047890 */ /* 0x000fc8000fffe0ff */
[----:B------:R-:W-:Y:S01]  /*0500*/  UISETP.NE.AND UP0, UPT, UR4, URZ, UPT ;  /* 0x000000ff0400728c */ /* 0x000fe2000bf05270 */
[----:B------:R-:W-:Y:S01]  /*0510*/  IADD3 R6, PT, PT, R6, 0x10, RZ ;  /* 0x0000001006067810 */ /* 0x000fe20007ffe0ff */
[----:B--2---:R-:W-:Y:S04]  /*0520*/  STS.64 [R13], R26 ;  /* 0x0000001a0d007388 */ /* 0x004fe80000000a00 */
[----:B---3--:R-:W-:Y:S01]  /*0530*/  STS.64 [R17], R22 ;  /* 0x0000001611007388 */ /* 0x008fe20000000a00 */
[----:B------:R-:W-:Y:S06]  /*0540*/  BAR.SYNC.DEFER_BLOCKING 0x0 ;  /* 0x0000000000007b1d */ /* 0x000fec0000010000 */
[----:B------:R-:W-:Y:S04]  /*0550*/  LDS.64 R22, [R16] ;  /* 0x0000000010167984 */ /* 0x000fe80000000a00 */
[----:B------:R-:W1:Y:S04]  /*0560*/  LDS.128 R8, [R2] ;  /* 0x0000000002087984 */ /* 0x000e680000000c00 */
[----:B------:R-:W2:Y:S01]  /*0570*/  LDS.64 R18, [R16+0x40] ;  /* 0x0000400010127984 */ /* 0x000ea20000000a00 */
[----:B-1----:R-:W-:-:S03]  /*0580*/  DFMA R8, R8, R22, R24 ;  /* 0x000000160808722b */ /* 0x002fc60000000018 */
[----:B------:R-:W-:Y:S04]  /*0590*/  LDS.64 R22, [R16+0x80] ;  /* 0x0000800010167984 */ /* 0x000fe80000000a00 */
[----:B------:R-:W-:Y:S01]  /*05a0*/  LDS.64 R24, [R16+0xc0] ;  /* 0x0000c00010187984 */ /* 0x000fe20000000a00 */
[----:B--2---:R-:W-:-:S03]  /*05b0*/  DFMA R18, R18, R10, R8 ;  /* 0x0000000a1212722b */ /* 0x004fc60000000008 */
[----:B------:R-:W1:Y:S05]  /*05c0*/  LDS.128 R8, [R2+0x10] ;  /* 0x0000100002087984 */ /* 0x000e6a0000000c00 */
[----:B-1----:R-:W-:Y:S02]  /*05d0*/  DFMA R22, R8, R22, R18 ;  /* 0x000000160816722b */ /* 0x002fe40000000012 */
[----:B------:R-:W-:Y:S06]  /*05e0*/  LDS.64 R18, [R16+0x100] ;  /* 0x0001000010127984 */ /* 0x000fec0000000a00 */
[----:B------:R-:W-:Y:S01]  /*05f0*/  DFMA R22, R24, R10, R22 ;  /* 0x0000000a1816722b */ /* 0x000fe20000000016 */
[----:B------:R-:W1:Y:S04]  /*0600*/  LDS.128 R8, [R2+0x20] ;  /* 0x0000200002087984 */ /* 0x000e680000000c00 */
[----:B------:R-:W2:Y:S03]  /*0610*/  LDS.64 R24, [R16+0x140] ;  /* 0x0001400010187984 */ /* 0x000ea60000000a00 */
[----:B-1----:R-:W-:Y:S01]  /*0620*/  DFMA R8, R8, R18, R22 ;  /* 0x000000120808722b */ /* 0x002fe20000000016 */
[----:B------:R-:W-:Y:S04]  /*0630*/  LDS.64 R18, [R16+0x180] ;  /* 0x0001800010127984 */ /* 0x000fe80000000a00 */
[----:B------:R-:W-:Y:S03]  /*0640*/  LDS.64 R22, [R16+0x1c0] ;  /* 0x0001c00010167984 */ /* 0x000fe60000000a00 */
[----:B--2---:R-:W-:-:S02]  /*0650*/  DFMA R24, R24, R10, R8 ;  /* 0x0000000a1818722b */ /* 0x004fc40000000008 */
[----:B------:R-:W1:Y:S06]  /*0660*/  LDS.128 R8, [R2+0x30] ;  /* 0x0000300002087984 */ /* 0x000e6c0000000c00 */
[----:B-1----:R-:W-:Y:S01]  /*0670*/  DFMA R8, R8, R18, R24 ;  /* 0x000000120808722b */ /* 0x002fe20000000018 */
[----:B0-----:R-:W-:-:S04]  /*0680*/  IMAD.MOV.U32 R18, RZ, RZ, R4 ;  /* 0x000000ffff127224 */ /* 0x001fc800078e0004 */
[----:B------:R-:W-:-:S03]  /*0690*/  IMAD R7, R18, 0x10, R7 ;  /* 0x0000001012077824 */ /* 0x000fc600078e0207 */
[----:B------:R-:W-:Y:S01]  /*06a0*/  DFMA R22, R22, R10, R8 ;  /* 0x0000000a1616722b */ /* 0x000fe20000000008 */
[----:B------:R-:W-:Y:S01]  /*06b0*/  LEA R12, R18, R12, 0x4 ;  /* 0x0000000c120c7211 */ /* 0x000fe200078e20ff */
[----:B------:R-:W-:Y:S06]  /*06c0*/  BAR.SYNC.DEFER_BLOCKING 0x0 ;  /* 0x0000000000007b1d */ /* 0x000fec0000010000 */
[----:B------:R-:W-:Y:S05]  /*06d0*/  BRA.U UP0, `(.L_x_1) ;  /* 0xfffffff900dc7547 */ /* 0x000fea000b83ffff */
[----:B------:R-:W-:-:S04]  /*06e0*/  USHF.L.U32 UR4, UR7, 0x3, URZ ;  /* 0x0000000307047899 */ /* 0x000fc800080006ff */
[----:B------:R-:W-:-:S12]  /*06f0*/  ULOP3.LUT UR4, UR4, 0xfffffff0, URZ, 0xc0, !UPT ;  /* 0xfffffff004047892 */ /* 0x000fd8000f8ec0ff */
.L_x_0:
[----:B------:R-:W-:Y:S01]  /*0700*/  ULOP3.LUT UR5, UR7, 0x1, URZ, 0xc0, !UPT ;  /* 0x0000000107057892 */ /* 0x000fe2000f8ec0ff */
[----:B------:R-:W-:-:S03]  /*0710*/  VIMNMX R7, PT, PT, R0, R3, !PT ;  /* 0x0000000300077248 */ /* 0x000fc60007fe0100 */
[----:B------:R-:W-:Y:S01]  /*0720*/  UISETP.NE.U32.AND UP0, UPT, UR5, 0x1, UPT ;  /* 0x000000010500788c */ /* 0x000fe2000bf05070 */
[----:B------:R-:W-:-:S08]  /*0730*/  ISETP.GE.AND P2, PT, R7, R18, PT ;  /* 0x000000120700720c */ /* 0x000fd00003f46270 */
[----:B------:R-:W-:Y:S05]  /*0740*/  BRA.U UP0, `(.L_x_2) ;  /* 0x0000000100947547 */ /* 0x000fea000b800000 */
[----:B------:R-:W-:Y:S01]  /*0750*/  VIADD R5, R5, UR4 ;  /* 0x0000000405057c36 */ /* 0x000fe20008000000 */
[----:B------:R-:W-:Y:S02]  /*0760*/  IADD3 R4, PT, PT, R14, UR4, RZ ;  /* 0x000000040e047c10 */ /* 0x000fe4000fffe0ff */
[----:B------:R-:W-:Y:S01]  /*0770*/  CS2R R6, SRZ ;  /* 0x0000000000067805 */ /* 0x000fe2000001ff00 */
[----:B------:R-:W-:Y:S01]  /*0780*/  IMAD R5, R5, R18, R3 ;  /* 0x0000001205057224 */ /* 0x000fe200078e0203 */
[----:B------:R-:W-:-:S04]  /*0790*/  ISETP.GE.AND P0, PT, R4, R15, PT ;  /* 0x0000000f0400720c */ /* 0x000fc80003f06270 */
[----:B------:R-:W-:Y:S02]  /*07a0*/  ISETP.GE.AND P1, PT, R5, R15, PT ;  /* 0x0000000f0500720c */ /* 0x000fe40003f26270 */
[----:B------:R-:W-:-:S07]  /*07b0*/  CS2R R14, SRZ ;  /* 0x00000000000e7805 */ /* 0x000fce000001ff00 */
[----:B------:R-:W0:Y:S08]  /*07c0*/  @!P0 LDC.64 R28, c[0x0][0x380] ;  /* 0x0000e000ff1c8b82 */ /* 0x000e300000000a00 */
[----:B------:R-:W1:Y:S01]  /*07d0*/  @!P1 LDC.64 R8, c[0x0][0x388] ;  /* 0x0000e200ff089b82 */ /* 0x000e620000000a00 */
[----:B0-----:R-:W-:-:S05]  /*07e0*/  @!P0 IMAD.WIDE R28, R4, 0x8, R28 ;  /* 0x00000008041c8825 */ /* 0x001fca00078e021c */
[----:B------:R-:W2:Y:S01]  /*07f0*/  @!P0 LDG.E.64 R14, desc[UR8][R28.64] ;  /* 0x000000081c0e8981 */ /* 0x000ea2000c1e1b00 */
[----:B-1----:R-:W-:-:S05]  /*0800*/  @!P1 IMAD.WIDE R8, R5, 0x8, R8 ;  /* 0x0000000805089825 */ /* 0x002fca00078e0208 */
[----:B------:R-:W3:Y:S04]  /*0810*/  @!P1 LDG.E.64 R6, desc[UR8][R8.64] ;  /* 0x0000000808069981 */ /* 0x000ee8000c1e1b00 */
[----:B--2---:R-:W-:Y:S04]  /*0820*/  STS.64 [R13], R14 ;  /* 0x0000000e0d007388 */ /* 0x004fe80000000a00 */
[----:B---3--:R-:W-:Y:S01]  /*0830*/  STS.64 [R17], R6 ;  /* 0x0000000611007388 */ /* 0x008fe20000000a00 */
[----:B------:R-:W-:Y:S06]  /*0840*/  BAR.SYNC.DEFER_BLOCKING 0x0 ;  /* 0x0000000000007b1d */ /* 0x000fec0000010000 */
[----:B------:R-:W-:Y:S04]  /*0850*/  LDS.64 R28, [R16] ;  /* 0x00000000101c7984 */ /* 0x000fe80000000a00 */
[----:B------:R-:W0:Y:S04]  /*0860*/  LDS.128 R4, [R2] ;  /* 0x0000000002047984 */ /* 0x000e280000000c00 */
[----:B------:R-:W1:Y:S04]  /*0870*/  LDS.64 R26, [R16+0x40] ;  /* 0x00004000101a7984 */ /* 0x000e680000000a00 */
[----:B------:R-:W-:Y:S04]  /*0880*/  LDS.64 R24, [R16+0x80] ;  /* 0x0000800010187984 */ /* 0x000fe80000000a00 */
[----:B------:R-:W2:Y:S04]  /*0890*/  LDS.128 R8, [R2+0x10] ;  /* 0x0000100002087984 */ /* 0x000ea80000000c00 */
[----:B------:R-:W3:Y:S04]  /*08a0*/  LDS.64 R20, [R16+0xc0] ;  /* 0x0000c00010147984 */ /* 0x000ee80000000a00 */
[----:B------:R-:W-:Y:S01]  /*08b0*/  LDS.128 R12, [R2+0x20] ;  /* 0x00002000020c7984 */ /* 0x000fe20000000c00 */
[----:B0-----:R-:W-:-:S03]  /*08c0*/  DFMA R4, R4, R28, R22 ;  /* 0x0000001c0404722b */ /* 0x001fc60000000016 */
[----:B------:R-:W0:Y:S04]  /*08d0*/  LDS.64 R22, [R16+0x100] ;  /* 0x0001000010167984 */ /* 0x000e280000000a00 */
[----:B------:R-:W-:Y:S01]  /*08e0*/  LDS.64 R28, [R16+0x1c0] ;  /* 0x0001c000101c7984 */ /* 0x000fe20000000a00 */
[----:B-1----:R-:W-:-:S03]  /*08f0*/  DFMA R4, R26, R6, R4 ;  /* 0x000000061a04722b */ /* 0x002fc60000000004 */
[----:B------:R-:W1:Y:S05]  /*0900*/  LDS.64 R26, [R16+0x140] ;  /* 0x00014000101a7984 */ /* 0x000e6a0000000a00 */
[----:B--2---:R-:W-:Y:S01]  /*0910*/  DFMA R24, R8, R24, R4 ;  /* 0x000000180818722b */ /* 0x004fe20000000004 */
[----:B------:R-:W-:Y:S04]  /*0920*/  LDS.64 R8, [R16+0x180] ;  /* 0x0001800010087984 */ /* 0x000fe80000000a00 */
[----:B------:R-:W2:Y:S03]  /*0930*/  LDS.128 R4, [R2+0x30] ;  /* 0x0000300002047984 */ /* 0x000ea60000000c00 */
[----:B---3--:R-:W-:-:S08]  /*0940*/  DFMA R10, R20, R10, R24 ;  /* 0x0000000a140a722b */ /* 0x008fd00000000018 */
[----:B0-----:R-:W-:-:S08]  /*0950*/  DFMA R10, R12, R22, R10 ;  /* 0x000000160c0a722b */ /* 0x001fd0000000000a */
[----:B-1----:R-:W-:-:S08]  /*0960*/  DFMA R10, R26, R14, R10 ;  /* 0x0000000e1a0a722b */ /* 0x002fd0000000000a */
[----:B--2---:R-:W-:-:S08]  /*0970*/  DFMA R4, R4, R8, R10 ;  /* 0x000000080404722b */ /* 0x004fd0000000000a */
[----:B------:R-:W-:Y:S01]  /*0980*/  DFMA R22, R28, R6, R4 ;  /* 0x000000061c16722b */ /* 0x000fe20000000004 */
[----:B------:R-:W-:Y:S10]  /*0990*/  BAR.SYNC.DEFER_BLOCKING 0x0 ;  /* 0x0000000000007b1d */ /* 0x000ff40000010000 */
.L_x_2:
[----:B------:R-:W-:Y:S05]  /*09a0*/  @P2 EXIT ;  /* 0x000000000000294d */ /* 0x000fea0003800000 */
[----:B------:R-:W0:Y:S01]  /*09b0*/  LDC.64 R4, c[0x0][0x390] ;  /* 0x0000e400ff047b82 */ /* 0x000e220000000a00 */
[----:B------:R-:W-:-:S04]  /*09c0*/  IMAD R3, R0, R18, R3 ;  /* 0x0000001200037224 */ /* 0x000fc800078e0203 */
[----:B0-----:R-:W-:-:S05]  /*09d0*/  IMAD.WIDE R2, R3, 0x8, R4 ;  /* 0x0000000803027825 */ /* 0x001fca00078e0204 */
[----:B------:R-:W-:Y:S01]  /*09e0*/  STG.E.64 desc[UR8][R2.64], R22 ;  /* 0x0000001602007986 */ /* 0x000fe2000c101b08 */
[----:B------:R-:W-:Y:S05]  /*09f0*/  EXIT ;  /* 0x000000000000794d */ /* 0x000fea0003800000 */
.L_x_3:
[----:B------:R-:W-:-:S00]  /*0a00*/  BRA `(.L_x_3) ;  /* 0xfffffffc00fc7947 */ /* 0x000fc0000383ffff */
[----:B------:R-:W-:-:S00]  /*0a10*/  NOP ;  /* 0x0000000000007918 */ /* 0x000fc00000000000 */
        /* <DEDUP_REMOVED lines=14> */
.L_x_4:


//--------------------- .nv.shared._Z16multiplicaMatrizPdS_S_i --------------------------
	.section	.nv.shared._Z16multiplicaMatrizPdS_S_i,"aw",@nobits
	.sectionflags	@""
	.align	8
.nv.shared._Z16multiplicaMatrizPdS_S_i:
	.zero		2048


//--------------------- .nv.shared.reserved.0     --------------------------
	.section	.nv.shared.reserved.0,"aw",@nobits
	.weak		__nv_reservedSMEM_offset_0_alias
	.size		__nv_reservedSMEM_offset_0_alias, 0, 64
	.other		__nv_reservedSMEM_offset_0_alias,@"STO_CUDA_RESERVED_SHARED STV_DEFAULT"
__nv_reservedSMEM_offset_0_alias:
	.zero		0
	.zero		64


//--------------------- .nv.constant0._Z16multiplicaMatrizPdS_S_i --------------------------
	.section	.nv.constant0._Z16multiplicaMatrizPdS_S_i,"a",@progbits
	.sectionflags	@""
	.align	4
.nv.constant0._Z16multiplicaMatrizPdS_S_i:
	.zero		924


//--------------------- SYMBOLS --------------------------

	.type		.nv.reservedSmem.offset0,@object
	.size		.nv.reservedSmem.offset0,0x4
	.type		.nv.reservedSmem.cap,@object
	.size		.nv.reservedSmem.cap,0x4
